//
// Generated by NVIDIA NVVM Compiler
//
// Compiler Build ID: CL-36424714
// Cuda compilation tools, release 13.0, V13.0.88
// Based on NVVM 20.0.0
//

.version 9.0
.target sm_100
.address_size 64

	// .globl	_Z12histo_kernelPciPi

.visible .entry _Z12histo_kernelPciPi(
	.param .u64 .ptr .align 1 _Z12histo_kernelPciPi_param_0,
	.param .u32 _Z12histo_kernelPciPi_param_1,
	.param .u64 .ptr .align 1 _Z12histo_kernelPciPi_param_2
)
{
	.reg .pred 	%p<3>;
	.reg .b16 	%rs<4>;
	.reg .b32 	%r<7>;
	.reg .b64 	%rd<10>;

	ld.param.u64 	%rd1, [_Z12histo_kernelPciPi_param_0];
	ld.param.u32 	%r2, [_Z12histo_kernelPciPi_param_1];
	ld.param.u64 	%rd2, [_Z12histo_kernelPciPi_param_2];
	mov.u32 	%r3, %ntid.x;
	mov.u32 	%r4, %ctaid.x;
	mov.u32 	%r5, %tid.x;
	mad.lo.s32 	%r1, %r3, %r4, %r5;
	setp.ge.u32 	%p1, %r1, %r2;
	@%p1 bra 	$L__BB0_3;
	cvta.to.global.u64 	%rd3, %rd1;
	cvt.u64.u32 	%rd4, %r1;
	add.s64 	%rd5, %rd3, %rd4;
	ld.global.u8 	%rs2, [%rd5];
	add.s16 	%rs1, %rs2, -97;
	and.b16  	%rs3, %rs1, 255;
	setp.gt.u16 	%p2, %rs3, 25;
	@%p2 bra 	$L__BB0_3;
	cvt.u64.u16 	%rd6, %rs1;
	and.b64  	%rd7, %rd6, 252;
	cvta.to.global.u64 	%rd8, %rd2;
	add.s64 	%rd9, %rd8, %rd7;
	atom.global.add.u32 	%r6, [%rd9], 1;
$L__BB0_3:
	ret;

}


// ===== COMPILED SASS (sm_100) =====

	.target	sm_100

	.elftype	@"ET_EXEC"


//--------------------- .note.nv.tkinfo           --------------------------
	.section	.note.nv.tkinfo,"",@"SHT_NOTE"
	.sectionflags	@"SHF_NOTE_NV_TKINFO"
	.tkinfo
        /*0018*/ 	.word	0x00000002
        /*0030*/ 	.string	""
        /*0030*/ 	.string	"ptxas"
        /*0030*/ 	.string	"Cuda compilation tools, release 13.0, V13.0.88"
        /*0030*/ 	.string	"Build cuda_13.0.r13.0/compiler.36424714_0"
        /*0030*/ 	.string	"-arch sm_100 -m 64 "



//--------------------- .note.nv.cuinfo           --------------------------
	.section	.note.nv.cuinfo,"",@"SHT_NOTE"
	.sectionflags	@"SHF_NOTE_NV_CUINFO"
        /*0018*/ 	.short	0x0002
        /*001a*/ 	.short	0x0064
        /*001c*/ 	.short	0x0082
	.zero		2


//--------------------- .nv.info                  --------------------------
	.section	.nv.info,"",@"SHT_CUDA_INFO"
	.align	4


	//----- nvinfo : EIATTR_REGCOUNT
	.align		4
        /*0000*/ 	.byte	0x04, 0x2f
        /*0002*/ 	.short	(.L_1 - .L_0)
	.align		4
.L_0:
        /*0004*/ 	.word	index@(_Z12histo_kernelPciPi)
        /*0008*/ 	.word	0x00000008


	//----- nvinfo : EIATTR_FRAME_SIZE
	.align		4
.L_1:
        /*000c*/ 	.byte	0x04, 0x11
        /*000e*/ 	.short	(.L_3 - .L_2)
	.align		4
.L_2:
        /*0010*/ 	.word	index@(_Z12histo_kernelPciPi)
        /*0014*/ 	.word	0x00000000


	//----- nvinfo : EIATTR_MIN_STACK_SIZE
	.align		4
.L_3:
        /*0018*/ 	.byte	0x04, 0x12
        /*001a*/ 	.short	(.L_5 - .L_4)
	.align		4
.L_4:
        /*001c*/ 	.word	index@(_Z12histo_kernelPciPi)
        /*0020*/ 	.word	0x00000000
.L_5:


//--------------------- .nv.compat                --------------------------
	.section	.nv.compat,"",@"SHT_CUDA_COMPAT_INFO"
	.align	4
        /*0000*/ 	.byte	0x02, 0x09, 0x00, 0x00, 0x02, 0x02, 0x01, 0x00, 0x02, 0x05, 0x05, 0x00, 0x03, 0x07, 0x01, 0x01
        /*0010*/ 	.byte	0x02, 0x03, 0x00, 0x00, 0x02, 0x06, 0x01, 0x00, 0x04, 0x0b, 0x08, 0x00, 0x09, 0x00, 0x00, 0x00
        /*0020*/ 	.byte	0x00, 0x00, 0x00, 0x00


//--------------------- .nv.info._Z12histo_kernelPciPi --------------------------
	.section	.nv.info._Z12histo_kernelPciPi,"",@"SHT_CUDA_INFO"
	.sectionflags	@""
	.align	4


	//----- nvinfo : EIATTR_CUDA_API_VERSION
	.align		4
        /*0000*/ 	.byte	0x04, 0x37
        /*0002*/ 	.short	(.L_7 - .L_6)
.L_6:
        /*0004*/ 	.word	0x00000082


	//----- nvinfo : EIATTR_KPARAM_INFO
	.align		4
.L_7:
        /*0008*/ 	.byte	0x04, 0x17
        /*000a*/ 	.short	(.L_9 - .L_8)
.L_8:
        /*000c*/ 	.word	0x00000000
        /*0010*/ 	.short	0x0002
        /*0012*/ 	.short	0x0010
        /*0014*/ 	.byte	0x00, 0xf5, 0x21, 0x00


	//----- nvinfo : EIATTR_KPARAM_INFO
	.align		4
.L_9:
        /*0018*/ 	.byte	0x04, 0x17
        /*001a*/ 	.short	(.L_11 - .L_10)
.L_10:
        /*001c*/ 	.word	0x00000000
        /*0020*/ 	.short	0x0001
        /*0022*/ 	.short	0x0008
        /*0024*/ 	.byte	0x00, 0xf0, 0x11, 0x00


	//----- nvinfo : EIATTR_KPARAM_INFO
	.align		4
.L_11:
        /*0028*/ 	.byte	0x04, 0x17
        /*002a*/ 	.short	(.L_13 - .L_12)
.L_12:
        /*002c*/ 	.word	0x00000000
        /*0030*/ 	.short	0x0000
        /*0032*/ 	.short	0x0000
        /*0034*/ 	.byte	0x00, 0xf5, 0x21, 0x00


	//----- nvinfo : EIATTR_SPARSE_MMA_MASK
	.align		4
.L_13:
        /*0038*/ 	.byte	0x03, 0x50
        /*003a*/ 	.short	0x0000


	//----- nvinfo : EIATTR_MAXREG_COUNT
	.align		4
        /*003c*/ 	.byte	0x03, 0x1b
        /*003e*/ 	.short	0x00ff


	//----- nvinfo : EIATTR_MERCURY_ISA_VERSION
	.align		4
        /*0040*/ 	.byte	0x03, 0x5f
        /*0042*/ 	.short	0x0101


	//----- nvinfo : EIATTR_VRC_CTA_INIT_COUNT
	.align		4
        /*0044*/ 	.byte	0x02, 0x4a
	.zero		1
	.zero		1


	//----- nvinfo : EIATTR_EXIT_INSTR_OFFSETS
	.align		4
        /*0048*/ 	.byte	0x04, 0x1c
        /*004a*/ 	.short	(.L_15 - .L_14)


	//   ....[0]....
.L_14:
        /*004c*/ 	.word	0x00000070


	//   ....[1]....
        /*0050*/ 	.word	0x00000100


	//   ....[2]....
        /*0054*/ 	.word	0x00000170


	//----- nvinfo : EIATTR_CBANK_PARAM_SIZE
	.align		4
.L_15:
        /*0058*/ 	.byte	0x03, 0x19
        /*005a*/ 	.short	0x0018


	//----- nvinfo : EIATTR_PARAM_CBANK
	.align		4
        /*005c*/ 	.byte	0x04, 0x0a
        /*005e*/ 	.short	(.L_17 - .L_16)
	.align		4
.L_16:
        /*0060*/ 	.word	index@(.nv.constant0._Z12histo_kernelPciPi)
        /*0064*/ 	.short	0x0380
        /*0066*/ 	.short	0x0018


	//----- nvinfo : EIATTR_SW_WAR
	.align		4
.L_17:
        /*0068*/ 	.byte	0x04, 0x36
        /*006a*/ 	.short	(.L_19 - .L_18)
.L_18:
        /*006c*/ 	.word	0x00000008
.L_19:


//--------------------- .nv.callgraph             --------------------------
	.section	.nv.callgraph,"",@"SHT_CUDA_CALLGRAPH"
	.align	4
	.sectionentsize	8
	.align		4
        /*0000*/ 	.word	0x00000000
	.align		4
        /*0004*/ 	.word	0xffffffff
	.align		4
        /*0008*/ 	.word	0x00000000
	.align		4
        /*000c*/ 	.word	0xfffffffe
	.align		4
        /*0010*/ 	.word	0x00000000
	.align		4
        /*0014*/ 	.word	0xfffffffd
	.align		4
        /*0018*/ 	.word	0x00000000
	.align		4
        /*001c*/ 	.word	0xfffffffc


//--------------------- .text._Z12histo_kernelPciPi --------------------------
	.section	.text._Z12histo_kernelPciPi,"ax",@progbits
	.align	128
        .global         _Z12histo_kernelPciPi
        .type           _Z12histo_kernelPciPi,@function
        .size           _Z12histo_kernelPciPi,(.L_x_1 - _Z12histo_kernelPciPi)
        .other          _Z12histo_kernelPciPi,@"STO_CUDA_ENTRY STV_DEFAULT"
_Z12histo_kernelPciPi:
.text._Z12histo_kernelPciPi:
[----:B------:R-:W-:Y:S01]  /*0000*/  LDC R1, c[0x0][0x37c] ;  /* 0x0000df00ff017b82 */ /* 0x000fe20000000800 */
[----:B------:R-:W0:Y:S01]  /*0010*/  S2R R2, SR_CTAID.X ;  /* 0x0000000000027919 */ /* 0x000e220000002500 */
[----:B------:R-:W0:Y:S01]  /*0020*/  LDCU UR4, c[0x0][0x360] ;  /* 0x00006c00ff0477ac */ /* 0x000e220008000800 */
[----:B------:R-:W0:Y:S01]  /*0030*/  S2R R3, SR_TID.X ;  /* 0x0000000000037919 */ /* 0x000e220000002100 */
[----:B------:R-:W1:Y:S01]  /*0040*/  LDCU UR5, c[0x0][0x388] ;  /* 0x00007100ff0577ac */ /* 0x000e620008000800 */
[----:B0-----:R-:W-:-:S05]  /*0050*/  IMAD R2, R2, UR4, R3 ;  /* 0x0000000402027c24 */ /* 0x001fca000f8e0203 */
[----:B-1----:R-:W-:-:S13]  /*0060*/  ISETP.GE.U32.AND P0, PT, R2, UR5, PT ;  /* 0x0000000502007c0c */ /* 0x002fda000bf06070 */
[----:B------:R-:W-:Y:S05]  /*0070*/  @P0 EXIT ;  /* 0x000000000000094d */ /* 0x000fea0003800000 */
[----:B------:R-:W0:Y:S01]  /*0080*/  LDCU.64 UR6, c[0x0][0x380] ;  /* 0x00007000ff0677ac */ /* 0x000e220008000a00 */
[----:B------:R-:W1:Y:S01]  /*0090*/  LDCU.64 UR4, c[0x0][0x358] ;  /* 0x00006b00ff0477ac */ /* 0x000e620008000a00 */
[----:B0-----:R-:W-:-:S05]  /*00a0*/  IADD3 R2, P0, PT, R2, UR6, RZ ;  /* 0x0000000602027c10 */ /* 0x001fca000ff1e0ff */
[----:B------:R-:W-:-:S05]  /*00b0*/  IMAD.X R3, RZ, RZ, UR7, P0 ;  /* 0x00000007ff037e24 */ /* 0x000fca00080e06ff */
[----:B-1----:R-:W2:Y:S02]  /*00c0*/  LDG.E.U8 R2, desc[UR4][R2.64] ;  /* 0x0000000402027981 */ /* 0x002ea4000c1e1100 */
[----:B--2---:R-:W-:-:S05]  /*00d0*/  VIADD R0, R2, 0xffffff9f ;  /* 0xffffff9f02007836 */ /* 0x004fca0000000000 */
[----:B------:R-:W-:-:S04]  /*00e0*/  LOP3.LUT R4, R0, 0xff, RZ, 0xc0, !PT ;  /* 0x000000ff00047812 */ /* 0x000fc800078ec0ff */
[----:B------:R-:W-:-:S13]  /*00f0*/  ISETP.GT.U32.AND P0, PT, R4, 0x19, PT ;  /* 0x000000190400780c */ /* 0x000fda0003f04070 */
[----:B------:R-:W-:Y:S05]  /*0100*/  @P0 EXIT ;  /* 0x000000000000094d */ /* 0x000fea0003800000 */
[----:B------:R-:W0:Y:S01]  /*0110*/  LDCU.64 UR6, c[0x0][0x390] ;  /* 0x00007200ff0677ac */ /* 0x000e220008000a00 */
[----:B------:R-:W-:Y:S01]  /*0120*/  LOP3.LUT R0, R0, 0xfc, RZ, 0xc0, !PT ;  /* 0x000000fc00007812 */ /* 0x000fe200078ec0ff */
[----:B------:R-:W-:-:S03]  /*0130*/  IMAD.MOV.U32 R5, RZ, RZ, 0x1 ;  /* 0x00000001ff057424 */ /* 0x000fc600078e00ff */
[----:B0-----:R-:W-:-:S05]  /*0140*/  IADD3 R2, P0, PT, R0, UR6, RZ ;  /* 0x0000000600027c10 */ /* 0x001fca000ff1e0ff */
[----:B------:R-:W-:-:S05]  /*0150*/  IMAD.X R3, RZ, RZ, UR7, P0 ;  /* 0x00000007ff037e24 */ /* 0x000fca00080e06ff */
[----:B------:R-:W-:Y:S01]  /*0160*/  REDG.E.ADD.STRONG.GPU desc[UR4][R2.64], R5 ;  /* 0x000000050200798e */ /* 0x000fe2000c12e104 */
[----:B------:R-:W-:Y:S05]  /*0170*/  EXIT ;  /* 0x000000000000794d */ /* 0x000fea0003800000 */
.L_x_0:
[----:B------:R-:W-:-:S00]  /*0180*/  BRA `(.L_x_0) ;  /* 0xfffffffc00fc7947 */ /* 0x000fc0000383ffff */
[----:B------:R-:W-:-:S00]  /*0190*/  NOP ;  /* 0x0000000000007918 */ /* 0x000fc00000000000 */
        /* <DEDUP_REMOVED lines=14> */
.L_x_1:


//--------------------- .nv.shared.reserved.0     --------------------------
	.section	.nv.shared.reserved.0,"aw",@nobits
	.weak		__nv_reservedSMEM_offset_0_alias
	.size		__nv_reservedSMEM_offset_0_alias, 0, 64
	.other		__nv_reservedSMEM_offset_0_alias,@"STO_CUDA_RESERVED_SHARED STV_DEFAULT"
__nv_reservedSMEM_offset_0_alias:
	.zero		0
	.zero		64


//--------------------- .nv.constant0._Z12histo_kernelPciPi --------------------------
	.section	.nv.constant0._Z12histo_kernelPciPi,"a",@progbits
	.sectionflags	@""
	.align	4
.nv.constant0._Z12histo_kernelPciPi:
	.zero		920


//--------------------- SYMBOLS --------------------------

	.type		.nv.reservedSmem.offset0,@object
	.size		.nv.reservedSmem.offset0,0x4
